//
// Generated by NVIDIA NVVM Compiler
//
// Compiler Build ID: CL-36424714
// Cuda compilation tools, release 13.0, V13.0.88
// Based on NVVM 20.0.0
//

.version 9.0
.target sm_100
.address_size 64

	// .globl	_Z3addiiPi
.global .attribute(.managed) .align 4 .u32 ten = 10;

.visible .entry _Z3addiiPi(
	.param .u32 _Z3addiiPi_param_0,
	.param .u32 _Z3addiiPi_param_1,
	.param .u64 .ptr .align 1 _Z3addiiPi_param_2
)
{
	.reg .b32 	%r<6>;
	.reg .b64 	%rd<3>;

	ld.param.u32 	%r1, [_Z3addiiPi_param_0];
	ld.param.u32 	%r2, [_Z3addiiPi_param_1];
	ld.param.u64 	%rd1, [_Z3addiiPi_param_2];
	cvta.to.global.u64 	%rd2, %rd1;
	add.s32 	%r3, %r2, %r1;
	ld.global.u32 	%r4, [ten];
	add.s32 	%r5, %r3, %r4;
	st.global.u32 	[%rd2], %r5;
	ret;

}


// ===== COMPILED SASS (sm_100) =====

	.target	sm_100

	.elftype	@"ET_EXEC"


//--------------------- .note.nv.tkinfo           --------------------------
	.section	.note.nv.tkinfo,"",@"SHT_NOTE"
	.sectionflags	@"SHF_NOTE_NV_TKINFO"
	.tkinfo
        /*0018*/ 	.word	0x00000002
        /*0030*/ 	.string	""
        /*0030*/ 	.string	"ptxas"
        /*0030*/ 	.string	"Cuda compilation tools, release 13.0, V13.0.88"
        /*0030*/ 	.string	"Build cuda_13.0.r13.0/compiler.36424714_0"
        /*0030*/ 	.string	"-arch sm_100 -m 64 "



//--------------------- .note.nv.cuinfo           --------------------------
	.section	.note.nv.cuinfo,"",@"SHT_NOTE"
	.sectionflags	@"SHF_NOTE_NV_CUINFO"
        /*0018*/ 	.short	0x0002
        /*001a*/ 	.short	0x0064
        /*001c*/ 	.short	0x0082
	.zero		2


//--------------------- .nv.info                  --------------------------
	.section	.nv.info,"",@"SHT_CUDA_INFO"
	.align	4


	//----- nvinfo : EIATTR_REGCOUNT
	.align		4
        /*0000*/ 	.byte	0x04, 0x2f
        /*0002*/ 	.short	(.L_2 - .L_1)
	.align		4
.L_1:
        /*0004*/ 	.word	index@(_Z3addiiPi)
        /*0008*/ 	.word	0x0000000a


	//----- nvinfo : EIATTR_FRAME_SIZE
	.align		4
.L_2:
        /*000c*/ 	.byte	0x04, 0x11
        /*000e*/ 	.short	(.L_4 - .L_3)
	.align		4
.L_3:
        /*0010*/ 	.word	index@(_Z3addiiPi)
        /*0014*/ 	.word	0x00000000


	//----- nvinfo : EIATTR_MIN_STACK_SIZE
	.align		4
.L_4:
        /*0018*/ 	.byte	0x04, 0x12
        /*001a*/ 	.short	(.L_6 - .L_5)
	.align		4
.L_5:
        /*001c*/ 	.word	index@(_Z3addiiPi)
        /*0020*/ 	.word	0x00000000
.L_6:


//--------------------- .nv.compat                --------------------------
	.section	.nv.compat,"",@"SHT_CUDA_COMPAT_INFO"
	.align	4
        /*0000*/ 	.byte	0x02, 0x09, 0x00, 0x00, 0x02, 0x02, 0x01, 0x00, 0x02, 0x05, 0x05, 0x00, 0x03, 0x07, 0x01, 0x01
        /*0010*/ 	.byte	0x02, 0x03, 0x00, 0x00, 0x02, 0x06, 0x01, 0x00, 0x04, 0x0b, 0x08, 0x00, 0x09, 0x00, 0x00, 0x00
        /*0020*/ 	.byte	0x00, 0x00, 0x00, 0x00


//--------------------- .nv.info._Z3addiiPi       --------------------------
	.section	.nv.info._Z3addiiPi,"",@"SHT_CUDA_INFO"
	.sectionflags	@""
	.align	4


	//----- nvinfo : EIATTR_CUDA_API_VERSION
	.align		4
        /*0000*/ 	.byte	0x04, 0x37
        /*0002*/ 	.short	(.L_8 - .L_7)
.L_7:
        /*0004*/ 	.word	0x00000082


	//----- nvinfo : EIATTR_KPARAM_INFO
	.align		4
.L_8:
        /*0008*/ 	.byte	0x04, 0x17
        /*000a*/ 	.short	(.L_10 - .L_9)
.L_9:
        /*000c*/ 	.word	0x00000000
        /*0010*/ 	.short	0x0002
        /*0012*/ 	.short	0x0008
        /*0014*/ 	.byte	0x00, 0xf5, 0x21, 0x00


	//----- nvinfo : EIATTR_KPARAM_INFO
	.align		4
.L_10:
        /*0018*/ 	.byte	0x04, 0x17
        /*001a*/ 	.short	(.L_12 - .L_11)
.L_11:
        /*001c*/ 	.word	0x00000000
        /*0020*/ 	.short	0x0001
        /*0022*/ 	.short	0x0004
        /*0024*/ 	.byte	0x00, 0xf0, 0x11, 0x00


	//----- nvinfo : EIATTR_KPARAM_INFO
	.align		4
.L_12:
        /*0028*/ 	.byte	0x04, 0x17
        /*002a*/ 	.short	(.L_14 - .L_13)
.L_13:
        /*002c*/ 	.word	0x00000000
        /*0030*/ 	.short	0x0000
        /*0032*/ 	.short	0x0000
        /*0034*/ 	.byte	0x00, 0xf0, 0x11, 0x00


	//----- nvinfo : EIATTR_SPARSE_MMA_MASK
	.align		4
.L_14:
        /*0038*/ 	.byte	0x03, 0x50
        /*003a*/ 	.short	0x0000


	//----- nvinfo : EIATTR_MAXREG_COUNT
	.align		4
        /*003c*/ 	.byte	0x03, 0x1b
        /*003e*/ 	.short	0x00ff


	//----- nvinfo : EIATTR_MERCURY_ISA_VERSION
	.align		4
        /*0040*/ 	.byte	0x03, 0x5f
        /*0042*/ 	.short	0x0101


	//----- nvinfo : EIATTR_VRC_CTA_INIT_COUNT
	.align		4
        /*0044*/ 	.byte	0x02, 0x4a
	.zero		1
	.zero		1


	//----- nvinfo : EIATTR_EXIT_INSTR_OFFSETS
	.align		4
        /*0048*/ 	.byte	0x04, 0x1c
        /*004a*/ 	.short	(.L_16 - .L_15)


	//   ....[0]....
.L_15:
        /*004c*/ 	.word	0x00000080


	//----- nvinfo : EIATTR_CBANK_PARAM_SIZE
	.align		4
.L_16:
        /*0050*/ 	.byte	0x03, 0x19
        /*0052*/ 	.short	0x0010


	//----- nvinfo : EIATTR_PARAM_CBANK
	.align		4
        /*0054*/ 	.byte	0x04, 0x0a
        /*0056*/ 	.short	(.L_18 - .L_17)
	.align		4
.L_17:
        /*0058*/ 	.word	index@(.nv.constant0._Z3addiiPi)
        /*005c*/ 	.short	0x0380
        /*005e*/ 	.short	0x0010


	//----- nvinfo : EIATTR_SW_WAR
	.align		4
.L_18:
        /*0060*/ 	.byte	0x04, 0x36
        /*0062*/ 	.short	(.L_20 - .L_19)
.L_19:
        /*0064*/ 	.word	0x00000008
.L_20:


//--------------------- .nv.callgraph             --------------------------
	.section	.nv.callgraph,"",@"SHT_CUDA_CALLGRAPH"
	.align	4
	.sectionentsize	8
	.align		4
        /*0000*/ 	.word	0x00000000
	.align		4
        /*0004*/ 	.word	0xffffffff
	.align		4
        /*0008*/ 	.word	0x00000000
	.align		4
        /*000c*/ 	.word	0xfffffffe
	.align		4
        /*0010*/ 	.word	0x00000000
	.align		4
        /*0014*/ 	.word	0xfffffffd
	.align		4
        /*0018*/ 	.word	0x00000000
	.align		4
        /*001c*/ 	.word	0xfffffffc


//--------------------- .nv.constant4             --------------------------
	.section	.nv.constant4,"a",@progbits
	.align	8
	.align		8
.nv.constant4:
        /*0000*/ 	.dword	ten


//--------------------- .text._Z3addiiPi          --------------------------
	.section	.text._Z3addiiPi,"ax",@progbits
	.align	128
        .global         _Z3addiiPi
        .type           _Z3addiiPi,@function
        .size           _Z3addiiPi,(.L_x_1 - _Z3addiiPi)
        .other          _Z3addiiPi,@"STO_CUDA_ENTRY STV_DEFAULT"
_Z3addiiPi:
.text._Z3addiiPi:
[----:B------:R-:W-:Y:S08]  /*0000*/  LDC R1, c[0x0][0x37c] ;  /* 0x0000df00ff017b82 */ /* 0x000ff00000000800 */
[----:B------:R-:W0:Y:S01]  /*0010*/  LDC.64 R2, c[0x4][RZ] ;  /* 0x01000000ff027b82 */ /* 0x000e220000000a00 */
[----:B------:R-:W0:Y:S07]  /*0020*/  LDCU.64 UR4, c[0x0][0x358] ;  /* 0x00006b00ff0477ac */ /* 0x000e2e0008000a00 */
[----:B------:R-:W1:Y:S01]  /*0030*/  LDC.64 R6, c[0x0][0x380] ;  /* 0x0000e000ff067b82 */ /* 0x000e620000000a00 */
[----:B0-----:R-:W1:Y:S07]  /*0040*/  LDG.E R2, desc[UR4][R2.64] ;  /* 0x0000000402027981 */ /* 0x001e6e000c1e1900 */
[----:B------:R-:W0:Y:S01]  /*0050*/  LDC.64 R4, c[0x0][0x388] ;  /* 0x0000e200ff047b82 */ /* 0x000e220000000a00 */
[----:B-1----:R-:W-:-:S05]  /*0060*/  IADD3 R7, PT, PT, R2, R7, R6 ;  /* 0x0000000702077210 */ /* 0x002fca0007ffe006 */
[----:B0-----:R-:W-:Y:S01]  /*0070*/  STG.E desc[UR4][R4.64], R7 ;  /* 0x0000000704007986 */ /* 0x001fe2000c101904 */
[----:B------:R-:W-:Y:S05]  /*0080*/  EXIT ;  /* 0x000000000000794d */ /* 0x000fea0003800000 */
.L_x_0:
[----:B------:R-:W-:-:S00]  /*0090*/  BRA `(.L_x_0) ;  /* 0xfffffffc00fc7947 */ /* 0x000fc0000383ffff */
[----:B------:R-:W-:-:S00]  /*00a0*/  NOP ;  /* 0x0000000000007918 */ /* 0x000fc00000000000 */
        /* <DEDUP_REMOVED lines=13> */
.L_x_1:


//--------------------- .nv.global.init           --------------------------
	.section	.nv.global.init,"aw",@progbits
	.align	4
.nv.global.init:
	.type		ten,@object
	.size		ten,(.L_0 - ten)
	.other		ten,@"STV_DEFAULT STO_CUDA_MANAGED"
ten:
        /*0000*/ 	.byte	0x0a, 0x00, 0x00, 0x00
.L_0:


//--------------------- .nv.shared.reserved.0     --------------------------
	.section	.nv.shared.reserved.0,"aw",@nobits
	.weak		__nv_reservedSMEM_offset_0_alias
	.size		__nv_reservedSMEM_offset_0_alias, 0, 64
	.other		__nv_reservedSMEM_offset_0_alias,@"STO_CUDA_RESERVED_SHARED STV_DEFAULT"
__nv_reservedSMEM_offset_0_alias:
	.zero		0
	.zero		64


//--------------------- .nv.constant0._Z3addiiPi  --------------------------
	.section	.nv.constant0._Z3addiiPi,"a",@progbits
	.sectionflags	@""
	.align	4
.nv.constant0._Z3addiiPi:
	.zero		912


//--------------------- SYMBOLS --------------------------

	.type		.nv.reservedSmem.offset0,@object
	.size		.nv.reservedSmem.offset0,0x4
